//
// Generated by NVIDIA NVVM Compiler
//
// Compiler Build ID: CL-36424714
// Cuda compilation tools, release 13.0, V13.0.88
// Based on NVVM 20.0.0
//

.version 9.0
.target sm_100
.address_size 64

	// .globl	_Z10blurKernelPhS_ii

.visible .entry _Z10blurKernelPhS_ii(
	.param .u64 .ptr .align 1 _Z10blurKernelPhS_ii_param_0,
	.param .u64 .ptr .align 1 _Z10blurKernelPhS_ii_param_1,
	.param .u32 _Z10blurKernelPhS_ii_param_2,
	.param .u32 _Z10blurKernelPhS_ii_param_3
)
{
	.reg .pred 	%p<31>;
	.reg .b16 	%rs<4>;
	.reg .b32 	%r<86>;
	.reg .b64 	%rd<23>;

	ld.param.u64 	%rd6, [_Z10blurKernelPhS_ii_param_0];
	ld.param.u64 	%rd7, [_Z10blurKernelPhS_ii_param_1];
	ld.param.u32 	%r42, [_Z10blurKernelPhS_ii_param_2];
	ld.param.u32 	%r44, [_Z10blurKernelPhS_ii_param_3];
	cvta.to.global.u64 	%rd1, %rd7;
	mov.u32 	%r45, %ntid.x;
	mov.u32 	%r46, %ctaid.x;
	mov.u32 	%r47, %tid.x;
	mad.lo.s32 	%r1, %r45, %r46, %r47;
	mov.u32 	%r48, %ntid.y;
	mov.u32 	%r49, %ctaid.y;
	mov.u32 	%r50, %tid.y;
	mad.lo.s32 	%r51, %r48, %r49, %r50;
	setp.ge.s32 	%p3, %r1, %r42;
	setp.ge.s32 	%p4, %r51, %r44;
	or.pred  	%p5, %p3, %p4;
	@%p5 bra 	$L__BB0_20;
	setp.eq.s32 	%p6, %r51, 0;
	add.s32 	%r53, %r51, -1;
	mul.lo.s32 	%r3, %r53, %r42;
	setp.lt.s32 	%p7, %r1, 1;
	cvt.s64.s32 	%rd8, %r3;
	cvt.s64.s32 	%rd2, %r1;
	add.s64 	%rd9, %rd2, %rd8;
	add.s64 	%rd3, %rd1, %rd9;
	mov.b32 	%r70, 0;
	or.pred  	%p8, %p7, %p6;
	mov.u32 	%r71, %r70;
	@%p8 bra 	$L__BB0_3;
	ld.global.u8 	%r70, [%rd3+-1];
	mov.b32 	%r71, 1;
$L__BB0_3:
	setp.eq.s32 	%p9, %r51, 0;
	setp.lt.s32 	%p10, %r1, 0;
	or.pred  	%p11, %p10, %p9;
	@%p11 bra 	$L__BB0_5;
	add.s32 	%r55, %r1, %r3;
	cvt.s64.s32 	%rd10, %r55;
	add.s64 	%rd11, %rd1, %rd10;
	ld.global.u8 	%r56, [%rd11];
	add.s32 	%r70, %r70, %r56;
	add.s32 	%r71, %r71, 1;
$L__BB0_5:
	setp.eq.s32 	%p12, %r51, 0;
	add.s32 	%r57, %r1, 1;
	setp.gt.s32 	%p13, %r1, -2;
	setp.lt.s32 	%p14, %r57, %r42;
	and.pred  	%p1, %p13, %p14;
	not.pred 	%p15, %p1;
	or.pred  	%p16, %p15, %p12;
	@%p16 bra 	$L__BB0_7;
	ld.global.u8 	%r58, [%rd3+1];
	add.s32 	%r70, %r70, %r58;
	add.s32 	%r71, %r71, 1;
$L__BB0_7:
	setp.gt.s32 	%p17, %r1, 0;
	mul.lo.s32 	%r15, %r51, %r42;
	setp.le.s32 	%p18, %r1, %r42;
	and.pred  	%p2, %p17, %p18;
	cvt.s64.s32 	%rd12, %r15;
	add.s64 	%rd13, %rd2, %rd12;
	add.s64 	%rd4, %rd1, %rd13;
	not.pred 	%p19, %p2;
	@%p19 bra 	$L__BB0_9;
	ld.global.u8 	%r59, [%rd4+-1];
	add.s32 	%r70, %r70, %r59;
	add.s32 	%r71, %r71, 1;
$L__BB0_9:
	setp.lt.s32 	%p20, %r1, 0;
	@%p20 bra 	$L__BB0_11;
	add.s32 	%r60, %r1, %r15;
	cvt.s64.s32 	%rd14, %r60;
	add.s64 	%rd15, %rd1, %rd14;
	ld.global.u8 	%r61, [%rd15];
	add.s32 	%r70, %r70, %r61;
	add.s32 	%r71, %r71, 1;
$L__BB0_11:
	@%p15 bra 	$L__BB0_13;
	ld.global.u8 	%r62, [%rd4+1];
	add.s32 	%r70, %r70, %r62;
	add.s32 	%r71, %r71, 1;
$L__BB0_13:
	add.s32 	%r28, %r51, 1;
	setp.ge.u32 	%p22, %r28, %r44;
	add.s32 	%r29, %r15, %r42;
	cvt.s64.s32 	%rd16, %r29;
	add.s64 	%rd17, %rd2, %rd16;
	add.s64 	%rd5, %rd1, %rd17;
	or.pred  	%p24, %p19, %p22;
	@%p24 bra 	$L__BB0_15;
	ld.global.u8 	%r63, [%rd5+-1];
	add.s32 	%r70, %r70, %r63;
	add.s32 	%r71, %r71, 1;
$L__BB0_15:
	setp.ge.u32 	%p25, %r28, %r44;
	setp.lt.s32 	%p26, %r1, 0;
	or.pred  	%p27, %p26, %p25;
	@%p27 bra 	$L__BB0_17;
	add.s32 	%r64, %r1, %r29;
	cvt.s64.s32 	%rd18, %r64;
	add.s64 	%rd19, %rd1, %rd18;
	ld.global.u8 	%r65, [%rd19];
	add.s32 	%r70, %r70, %r65;
	add.s32 	%r71, %r71, 1;
$L__BB0_17:
	setp.ge.u32 	%p28, %r28, %r44;
	or.pred  	%p30, %p15, %p28;
	@%p30 bra 	$L__BB0_19;
	ld.global.u8 	%r66, [%rd5+1];
	add.s32 	%r70, %r70, %r66;
	add.s32 	%r71, %r71, 1;
$L__BB0_19:
	cvt.u16.u32 	%rs1, %r70;
	cvt.u16.u32 	%rs2, %r71;
	div.u16 	%rs3, %rs1, %rs2;
	add.s32 	%r67, %r15, %r1;
	cvt.s64.s32 	%rd20, %r67;
	cvta.to.global.u64 	%rd21, %rd6;
	add.s64 	%rd22, %rd21, %rd20;
	st.global.u8 	[%rd22], %rs3;
$L__BB0_20:
	ret;

}


// ===== COMPILED SASS (sm_100) =====

	.target	sm_100

	.elftype	@"ET_EXEC"


//--------------------- .note.nv.tkinfo           --------------------------
	.section	.note.nv.tkinfo,"",@"SHT_NOTE"
	.sectionflags	@"SHF_NOTE_NV_TKINFO"
	.tkinfo
        /*0018*/ 	.word	0x00000002
        /*0030*/ 	.string	""
        /*0030*/ 	.string	"ptxas"
        /*0030*/ 	.string	"Cuda compilation tools, release 13.0, V13.0.88"
        /*0030*/ 	.string	"Build cuda_13.0.r13.0/compiler.36424714_0"
        /*0030*/ 	.string	"-arch sm_100 -m 64 "



//--------------------- .note.nv.cuinfo           --------------------------
	.section	.note.nv.cuinfo,"",@"SHT_NOTE"
	.sectionflags	@"SHF_NOTE_NV_CUINFO"
        /*0018*/ 	.short	0x0002
        /*001a*/ 	.short	0x0064
        /*001c*/ 	.short	0x0082
	.zero		2


//--------------------- .nv.info                  --------------------------
	.section	.nv.info,"",@"SHT_CUDA_INFO"
	.align	4


	//----- nvinfo : EIATTR_REGCOUNT
	.align		4
        /*0000*/ 	.byte	0x04, 0x2f
        /*0002*/ 	.short	(.L_1 - .L_0)
	.align		4
.L_0:
        /*0004*/ 	.word	index@(_Z10blurKernelPhS_ii)
        /*0008*/ 	.word	0x00000018


	//----- nvinfo : EIATTR_FRAME_SIZE
	.align		4
.L_1:
        /*000c*/ 	.byte	0x04, 0x11
        /*000e*/ 	.short	(.L_3 - .L_2)
	.align		4
.L_2:
        /*0010*/ 	.word	index@($__internal_0_$__cuda_sm20_div_u16)
        /*0014*/ 	.word	0x00000000


	//----- nvinfo : EIATTR_FRAME_SIZE
	.align		4
.L_3:
        /*0018*/ 	.byte	0x04, 0x11
        /*001a*/ 	.short	(.L_5 - .L_4)
	.align		4
.L_4:
        /*001c*/ 	.word	index@(_Z10blurKernelPhS_ii)
        /*0020*/ 	.word	0x00000000


	//----- nvinfo : EIATTR_MIN_STACK_SIZE
	.align		4
.L_5:
        /*0024*/ 	.byte	0x04, 0x12
        /*0026*/ 	.short	(.L_7 - .L_6)
	.align		4
.L_6:
        /*0028*/ 	.word	index@(_Z10blurKernelPhS_ii)
        /*002c*/ 	.word	0x00000000
.L_7:


//--------------------- .nv.compat                --------------------------
	.section	.nv.compat,"",@"SHT_CUDA_COMPAT_INFO"
	.align	4
        /*0000*/ 	.byte	0x02, 0x09, 0x00, 0x00, 0x02, 0x02, 0x01, 0x00, 0x02, 0x05, 0x05, 0x00, 0x03, 0x07, 0x01, 0x01
        /*0010*/ 	.byte	0x02, 0x03, 0x00, 0x00, 0x02, 0x06, 0x01, 0x00, 0x04, 0x0b, 0x08, 0x00, 0x01, 0x00, 0x00, 0x00
        /*0020*/ 	.byte	0x00, 0x00, 0x00, 0x00


//--------------------- .nv.info._Z10blurKernelPhS_ii --------------------------
	.section	.nv.info._Z10blurKernelPhS_ii,"",@"SHT_CUDA_INFO"
	.sectionflags	@""
	.align	4


	//----- nvinfo : EIATTR_CUDA_API_VERSION
	.align		4
        /*0000*/ 	.byte	0x04, 0x37
        /*0002*/ 	.short	(.L_9 - .L_8)
.L_8:
        /*0004*/ 	.word	0x00000082


	//----- nvinfo : EIATTR_KPARAM_INFO
	.align		4
.L_9:
        /*0008*/ 	.byte	0x04, 0x17
        /*000a*/ 	.short	(.L_11 - .L_10)
.L_10:
        /*000c*/ 	.word	0x00000000
        /*0010*/ 	.short	0x0003
        /*0012*/ 	.short	0x0014
        /*0014*/ 	.byte	0x00, 0xf0, 0x11, 0x00


	//----- nvinfo : EIATTR_KPARAM_INFO
	.align		4
.L_11:
        /*0018*/ 	.byte	0x04, 0x17
        /*001a*/ 	.short	(.L_13 - .L_12)
.L_12:
        /*001c*/ 	.word	0x00000000
        /*0020*/ 	.short	0x0002
        /*0022*/ 	.short	0x0010
        /*0024*/ 	.byte	0x00, 0xf0, 0x11, 0x00


	//----- nvinfo : EIATTR_KPARAM_INFO
	.align		4
.L_13:
        /*0028*/ 	.byte	0x04, 0x17
        /*002a*/ 	.short	(.L_15 - .L_14)
.L_14:
        /*002c*/ 	.word	0x00000000
        /*0030*/ 	.short	0x0001
        /*0032*/ 	.short	0x0008
        /*0034*/ 	.byte	0x00, 0xf5, 0x21, 0x00


	//----- nvinfo : EIATTR_KPARAM_INFO
	.align		4
.L_15:
        /*0038*/ 	.byte	0x04, 0x17
        /*003a*/ 	.short	(.L_17 - .L_16)
.L_16:
        /*003c*/ 	.word	0x00000000
        /*0040*/ 	.short	0x0000
        /*0042*/ 	.short	0x0000
        /*0044*/ 	.byte	0x00, 0xf5, 0x21, 0x00


	//----- nvinfo : EIATTR_SPARSE_MMA_MASK
	.align		4
.L_17:
        /*0048*/ 	.byte	0x03, 0x50
        /*004a*/ 	.short	0x0000


	//----- nvinfo : EIATTR_MAXREG_COUNT
	.align		4
        /*004c*/ 	.byte	0x03, 0x1b
        /*004e*/ 	.short	0x00ff


	//----- nvinfo : EIATTR_MERCURY_ISA_VERSION
	.align		4
        /*0050*/ 	.byte	0x03, 0x5f
        /*0052*/ 	.short	0x0101


	//----- nvinfo : EIATTR_VRC_CTA_INIT_COUNT
	.align		4
        /*0054*/ 	.byte	0x02, 0x4a
	.zero		1
	.zero		1


	//----- nvinfo : EIATTR_EXIT_INSTR_OFFSETS
	.align		4
        /*0058*/ 	.byte	0x04, 0x1c
        /*005a*/ 	.short	(.L_19 - .L_18)


	//   ....[0]....
.L_18:
        /*005c*/ 	.word	0x000000c0


	//   ....[1]....
        /*0060*/ 	.word	0x000005a0


	//----- nvinfo : EIATTR_CRS_STACK_SIZE
	.align		4
.L_19:
        /*0064*/ 	.byte	0x04, 0x1e
        /*0066*/ 	.short	(.L_21 - .L_20)
.L_20:
        /*0068*/ 	.word	0x00000000


	//----- nvinfo : EIATTR_CBANK_PARAM_SIZE
	.align		4
.L_21:
        /*006c*/ 	.byte	0x03, 0x19
        /*006e*/ 	.short	0x0018


	//----- nvinfo : EIATTR_PARAM_CBANK
	.align		4
        /*0070*/ 	.byte	0x04, 0x0a
        /*0072*/ 	.short	(.L_23 - .L_22)
	.align		4
.L_22:
        /*0074*/ 	.word	index@(.nv.constant0._Z10blurKernelPhS_ii)
        /*0078*/ 	.short	0x0380
        /*007a*/ 	.short	0x0018


	//----- nvinfo : EIATTR_SW_WAR
	.align		4
.L_23:
        /*007c*/ 	.byte	0x04, 0x36
        /*007e*/ 	.short	(.L_25 - .L_24)
.L_24:
        /*0080*/ 	.word	0x00000008
.L_25:


//--------------------- .nv.callgraph             --------------------------
	.section	.nv.callgraph,"",@"SHT_CUDA_CALLGRAPH"
	.align	4
	.sectionentsize	8
	.align		4
        /*0000*/ 	.word	0x00000000
	.align		4
        /*0004*/ 	.word	0xffffffff
	.align		4
        /*0008*/ 	.word	0x00000000
	.align		4
        /*000c*/ 	.word	0xfffffffe
	.align		4
        /*0010*/ 	.word	0x00000000
	.align		4
        /*0014*/ 	.word	0xfffffffd
	.align		4
        /*0018*/ 	.word	0x00000000
	.align		4
        /*001c*/ 	.word	0xfffffffc


//--------------------- .text._Z10blurKernelPhS_ii --------------------------
	.section	.text._Z10blurKernelPhS_ii,"ax",@progbits
	.align	128
        .global         _Z10blurKernelPhS_ii
        .type           _Z10blurKernelPhS_ii,@function
        .size           _Z10blurKernelPhS_ii,(.L_x_1 - _Z10blurKernelPhS_ii)
        .other          _Z10blurKernelPhS_ii,@"STO_CUDA_ENTRY STV_DEFAULT"
_Z10blurKernelPhS_ii:
.text._Z10blurKernelPhS_ii:
[----:B------:R-:W-:Y:S01]  /*0000*/  LDC R1, c[0x0][0x37c] ;  /* 0x0000df00ff017b82 */ /* 0x000fe20000000800 */
[----:B------:R-:W0:Y:S01]  /*0010*/  S2R R10, SR_CTAID.Y ;  /* 0x00000000000a7919 */ /* 0x000e220000002600 */
[----:B------:R-:W1:Y:S01]  /*0020*/  LDCU UR4, c[0x0][0x360] ;  /* 0x00006c00ff0477ac */ /* 0x000e620008000800 */
[----:B------:R-:W0:Y:S01]  /*0030*/  S2R R5, SR_TID.Y ;  /* 0x0000000000057919 */ /* 0x000e220000002200 */
[----:B------:R-:W0:Y:S01]  /*0040*/  LDCU UR5, c[0x0][0x364] ;  /* 0x00006c80ff0577ac */ /* 0x000e220008000800 */
[----:B------:R-:W1:Y:S01]  /*0050*/  S2R R0, SR_CTAID.X ;  /* 0x0000000000007919 */ /* 0x000e620000002500 */
[----:B------:R-:W2:Y:S01]  /*0060*/  LDCU.64 UR6, c[0x0][0x390] ;  /* 0x00007200ff0677ac */ /* 0x000ea20008000a00 */
[----:B------:R-:W1:Y:S01]  /*0070*/  S2R R3, SR_TID.X ;  /* 0x0000000000037919 */ /* 0x000e620000002100 */
[----:B0-----:R-:W-:-:S05]  /*0080*/  IMAD R10, R10, UR5, R5 ;  /* 0x000000050a0a7c24 */ /* 0x001fca000f8e0205 */
[----:B--2---:R-:W-:Y:S01]  /*0090*/  ISETP.GE.AND P0, PT, R10, UR7, PT ;  /* 0x000000070a007c0c */ /* 0x004fe2000bf06270 */
[----:B-1----:R-:W-:-:S05]  /*00a0*/  IMAD R0, R0, UR4, R3 ;  /* 0x0000000400007c24 */ /* 0x002fca000f8e0203 */
[----:B------:R-:W-:-:S13]  /*00b0*/  ISETP.GE.OR P0, PT, R0, UR6, P0 ;  /* 0x0000000600007c0c */ /* 0x000fda0008706670 */
[----:B------:R-:W-:Y:S05]  /*00c0*/  @P0 EXIT ;  /* 0x000000000000094d */ /* 0x000fea0003800000 */
[C---:B------:R-:W-:Y:S01]  /*00d0*/  ISETP.NE.AND P2, PT, R10.reuse, RZ, PT ;  /* 0x000000ff0a00720c */ /* 0x040fe20003f45270 */
[----:B------:R-:W0:Y:S01]  /*00e0*/  LDCU.64 UR8, c[0x0][0x388] ;  /* 0x00007100ff0877ac */ /* 0x000e220008000a00 */
[----:B------:R-:W-:Y:S01]  /*00f0*/  VIADD R2, R10, 0xffffffff ;  /* 0xffffffff0a027836 */ /* 0x000fe20000000000 */
[----:B------:R-:W-:Y:S01]  /*0100*/  SHF.R.S32.HI R12, RZ, 0x1f, R0 ;  /* 0x0000001fff0c7819 */ /* 0x000fe20000011400 */
[----:B------:R-:W-:Y:S01]  /*0110*/  IMAD.MOV.U32 R6, RZ, RZ, RZ ;  /* 0x000000ffff067224 */ /* 0x000fe200078e00ff */
[----:B------:R-:W-:Y:S01]  /*0120*/  ISETP.LT.OR P5, PT, R0, RZ, !P2 ;  /* 0x000000ff0000720c */ /* 0x000fe200057a1670 */
[----:B------:R-:W1:Y:S01]  /*0130*/  LDCU.64 UR4, c[0x0][0x358] ;  /* 0x00006b00ff0477ac */ /* 0x000e620008000a00 */
[----:B------:R-:W-:Y:S01]  /*0140*/  IMAD R9, R2, UR6, RZ ;  /* 0x0000000602097c24 */ /* 0x000fe2000f8e02ff */
[----:B------:R-:W-:-:S04]  /*0150*/  ISETP.LT.OR P2, PT, R0, 0x1, !P2 ;  /* 0x000000010000780c */ /* 0x000fc80005741670 */
[----:B------:R-:W-:-:S06]  /*0160*/  SHF.R.S32.HI R3, RZ, 0x1f, R9 ;  /* 0x0000001fff037819 */ /* 0x000fcc0000011409 */
[C-C-:B------:R-:W-:Y:S01]  /*0170*/  @!P5 IMAD.IADD R4, R0.reuse, 0x1, R9.reuse ;  /* 0x000000010004d824 */ /* 0x140fe200078e0209 */
[----:B0-----:R-:W-:-:S04]  /*0180*/  IADD3 R8, P0, P1, R0, UR8, R9 ;  /* 0x0000000800087c10 */ /* 0x001fc8000f91e009 */
[----:B------:R-:W-:Y:S02]  /*0190*/  @!P5 IADD3 R2, P3, PT, R4, UR8, RZ ;  /* 0x000000080402dc10 */ /* 0x000fe4000ff7e0ff */
[----:B------:R-:W-:Y:S02]  /*01a0*/  IADD3.X R9, PT, PT, R12, UR9, R3, P0, P1 ;  /* 0x000000090c097c10 */ /* 0x000fe400087e2403 */
[----:B------:R-:W-:-:S03]  /*01b0*/  @!P5 LEA.HI.X.SX32 R3, R4, UR9, 0x1, P3 ;  /* 0x000000090403dc11 */ /* 0x000fc600098f0eff */
[----:B-1----:R-:W2:Y:S04]  /*01c0*/  @!P2 LDG.E.U8 R6, desc[UR4][R8.64+-0x1] ;  /* 0xffffff040806a981 */ /* 0x002ea8000c1e1100 */
[----:B------:R0:W2:Y:S01]  /*01d0*/  @!P5 LDG.E.U8 R11, desc[UR4][R2.64] ;  /* 0x00000004020bd981 */ /* 0x0000a2000c1e1100 */
[C---:B------:R-:W-:Y:S01]  /*01e0*/  VIADD R4, R0.reuse, 0x1 ;  /* 0x0000000100047836 */ /* 0x040fe20000000000 */
[----:B------:R-:W-:Y:S01]  /*01f0*/  ISETP.GE.AND P6, PT, R0, RZ, PT ;  /* 0x000000ff0000720c */ /* 0x000fe20003fc6270 */
[C---:B------:R-:W-:Y:S02]  /*0200*/  IMAD R7, R10.reuse, UR6, RZ ;  /* 0x000000060a077c24 */ /* 0x040fe4000f8e02ff */
[----:B------:R-:W-:Y:S01]  /*0210*/  VIADD R16, R10, 0x1 ;  /* 0x000000010a107836 */ /* 0x000fe20000000000 */
[----:B------:R-:W-:Y:S01]  /*0220*/  ISETP.GE.AND P1, PT, R4, UR6, PT ;  /* 0x0000000604007c0c */ /* 0x000fe2000bf26270 */
[----:B------:R-:W-:Y:S01]  /*0230*/  VIADD R13, R7, UR6 ;  /* 0x00000006070d7c36 */ /* 0x000fe20008000000 */
[--C-:B------:R-:W-:Y:S01]  /*0240*/  SHF.R.S32.HI R5, RZ, 0x1f, R7.reuse ;  /* 0x0000001fff057819 */ /* 0x100fe20000011407 */
[----:B------:R-:W-:Y:S01]  /*0250*/  IMAD.MOV.U32 R14, RZ, RZ, RZ ;  /* 0x000000ffff0e7224 */ /* 0x000fe200078e00ff */
[----:B------:R-:W-:Y:S01]  /*0260*/  IADD3 R4, P0, P3, R0, UR8, R7 ;  /* 0x0000000800047c10 */ /* 0x000fe2000fb1e007 */
[----:B------:R-:W-:Y:S01]  /*0270*/  @!P2 IMAD.MOV.U32 R14, RZ, RZ, 0x1 ;  /* 0x00000001ff0ea424 */ /* 0x000fe200078e00ff */
[----:B------:R-:W-:-:S02]  /*0280*/  SHF.R.S32.HI R15, RZ, 0x1f, R13 ;  /* 0x0000001fff0f7819 */ /* 0x000fc4000001140d */
[----:B------:R-:W-:Y:S02]  /*0290*/  IADD3.X R5, PT, PT, R12, UR9, R5, P0, P3 ;  /* 0x000000090c057c10 */ /* 0x000fe400087e6405 */
[C---:B0-----:R-:W-:Y:S02]  /*02a0*/  IADD3 R2, P0, P3, R0.reuse, UR8, R13 ;  /* 0x0000000800027c10 */ /* 0x041fe4000fb1e00d */
[----:B------:R-:W-:Y:S02]  /*02b0*/  ISETP.GT.AND P1, PT, R0, -0x2, !P1 ;  /* 0xfffffffe0000780c */ /* 0x000fe40004f24270 */
[----:B------:R-:W-:Y:S01]  /*02c0*/  IADD3.X R3, PT, PT, R12, UR9, R15, P0, P3 ;  /* 0x000000090c037c10 */ /* 0x000fe200087e640f */
[----:B------:R-:W-:Y:S01]  /*02d0*/  @P6 IMAD.IADD R12, R0, 0x1, R7 ;  /* 0x00000001000c6824 */ /* 0x000fe200078e0207 */
[----:B------:R-:W-:Y:S02]  /*02e0*/  ISETP.GE.U32.AND P0, PT, R16, UR7, PT ;  /* 0x0000000710007c0c */ /* 0x000fe4000bf06070 */
[----:B------:R-:W-:-:S02]  /*02f0*/  ISETP.EQ.OR P4, PT, R10, RZ, !P1 ;  /* 0x000000ff0a00720c */ /* 0x000fc40004f82670 */
[C---:B------:R-:W-:Y:S02]  /*0300*/  ISETP.GT.AND P3, PT, R0.reuse, UR6, PT ;  /* 0x0000000600007c0c */ /* 0x040fe4000bf64270 */
[C---:B------:R-:W-:Y:S02]  /*0310*/  ISETP.LT.OR P0, PT, R0.reuse, RZ, P0 ;  /* 0x000000ff0000720c */ /* 0x040fe40000701670 */
[----:B------:R-:W-:Y:S01]  /*0320*/  ISETP.GT.AND P3, PT, R0, RZ, !P3 ;  /* 0x000000ff0000720c */ /* 0x000fe20005f64270 */
[----:B------:R-:W-:Y:S01]  /*0330*/  @!P5 VIADD R14, R14, 0x1 ;  /* 0x000000010e0ed836 */ /* 0x000fe20000000000 */
[----:B------:R-:W-:Y:S01]  /*0340*/  @P6 IADD3 R10, P2, PT, R12, UR8, RZ ;  /* 0x000000080c0a6c10 */ /* 0x000fe2000ff5e0ff */
[----:B------:R-:W3:Y:S04]  /*0350*/  @P1 LDG.E.U8 R17, desc[UR4][R4.64+0x1] ;  /* 0x0000010404111981 */ /* 0x000ee8000c1e1100 */
[----:B------:R-:W4:Y:S04]  /*0360*/  @!P4 LDG.E.U8 R9, desc[UR4][R8.64+0x1] ;  /* 0x000001040809c981 */ /* 0x000f28000c1e1100 */
[----:B------:R-:W-:-:S02]  /*0370*/  @!P0 IMAD.IADD R13, R0, 0x1, R13 ;  /* 0x00000001000d8824 */ /* 0x000fc400078e020d */
[----:B------:R-:W5:Y:S01]  /*0380*/  @P3 LDG.E.U8 R15, desc[UR4][R4.64+-0x1] ;  /* 0xffffff04040f3981 */ /* 0x000f62000c1e1100 */
[----:B--2---:R-:W-:Y:S01]  /*0390*/  @!P5 IMAD.IADD R6, R6, 0x1, R11 ;  /* 0x000000010606d824 */ /* 0x004fe200078e020b */
[----:B------:R-:W-:Y:S02]  /*03a0*/  @P6 LEA.HI.X.SX32 R11, R12, UR9, 0x1, P2 ;  /* 0x000000090c0b6c11 */ /* 0x000fe400090f0eff */
[----:B------:R-:W-:Y:S02]  /*03b0*/  ISETP.GE.U32.OR P5, PT, R16, UR7, !P3 ;  /* 0x0000000710007c0c */ /* 0x000fe4000dfa6470 */
[C---:B------:R-:W-:Y:S02]  /*03c0*/  @!P0 IADD3 R12, P2, PT, R13.reuse, UR8, RZ ;  /* 0x000000080d0c8c10 */ /* 0x040fe4000ff5e0ff */
[----:B------:R-:W2:Y:S02]  /*03d0*/  @P6 LDG.E.U8 R11, desc[UR4][R10.64] ;  /* 0x000000040a0b6981 */ /* 0x000ea4000c1e1100 */
[----:B------:R-:W-:-:S02]  /*03e0*/  @!P0 LEA.HI.X.SX32 R13, R13, UR9, 0x1, P2 ;  /* 0x000000090d0d8c11 */ /* 0x000fc400090f0eff */
[----:B------:R-:W-:-:S04]  /*03f0*/  ISETP.GE.U32.OR P2, PT, R16, UR7, !P1 ;  /* 0x0000000710007c0c */ /* 0x000fc8000cf46470 */
[----:B------:R-:W3:Y:S04]  /*0400*/  @!P0 LDG.E.U8 R13, desc[UR4][R12.64] ;  /* 0x000000040c0d8981 */ /* 0x000ee8000c1e1100 */
[----:B------:R-:W3:Y:S05]  /*0410*/  @!P5 LDG.E.U8 R19, desc[UR4][R2.64+-0x1] ;  /* 0xffffff040213d981 */ /* 0x000eea000c1e1100 */
[----:B------:R-:W3:Y:S01]  /*0420*/  @!P2 LDG.E.U8 R21, desc[UR4][R2.64+0x1] ;  /* 0x000001040215a981 */ /* 0x000ee2000c1e1100 */
[----:B------:R-:W-:-:S04]  /*0430*/  @!P4 VIADD R14, R14, 0x1 ;  /* 0x000000010e0ec836 */ /* 0x000fc80000000000 */
[----:B------:R-:W-:Y:S02]  /*0440*/  @P3 VIADD R14, R14, 0x1 ;  /* 0x000000010e0e3836 */ /* 0x000fe40000000000 */
[----:B----4-:R-:W-:Y:S02]  /*0450*/  @!P4 IMAD.IADD R6, R6, 0x1, R9 ;  /* 0x000000010606c824 */ /* 0x010fe400078e0209 */
[----:B------:R-:W-:Y:S02]  /*0460*/  @P6 VIADD R14, R14, 0x1 ;  /* 0x000000010e0e6836 */ /* 0x000fe40000000000 */
[----:B-----5:R-:W-:Y:S02]  /*0470*/  @P3 IMAD.IADD R6, R6, 0x1, R15 ;  /* 0x0000000106063824 */ /* 0x020fe400078e020f */
[----:B------:R-:W-:-:S04]  /*0480*/  @P1 VIADD R14, R14, 0x1 ;  /* 0x000000010e0e1836 */ /* 0x000fc80000000000 */
[----:B------:R-:W-:-:S04]  /*0490*/  @!P5 VIADD R14, R14, 0x1 ;  /* 0x000000010e0ed836 */ /* 0x000fc80000000000 */
[----:B------:R-:W-:-:S04]  /*04a0*/  @!P0 VIADD R14, R14, 0x1 ;  /* 0x000000010e0e8836 */ /* 0x000fc80000000000 */
[----:B------:R-:W-:-:S05]  /*04b0*/  @!P2 VIADD R14, R14, 0x1 ;  /* 0x000000010e0ea836 */ /* 0x000fca0000000000 */
[----:B------:R-:W-:Y:S01]  /*04c0*/  LOP3.LUT R14, R14, 0xffff, RZ, 0xc0, !PT ;  /* 0x0000ffff0e0e7812 */ /* 0x000fe200078ec0ff */
[----:B--2---:R-:W-:-:S04]  /*04d0*/  @P6 IMAD.IADD R6, R6, 0x1, R11 ;  /* 0x0000000106066824 */ /* 0x004fc800078e020b */
[----:B---3--:R-:W-:-:S04]  /*04e0*/  @P1 IMAD.IADD R6, R6, 0x1, R17 ;  /* 0x0000000106061824 */ /* 0x008fc800078e0211 */
[----:B------:R-:W-:-:S04]  /*04f0*/  @!P5 IMAD.IADD R6, R6, 0x1, R19 ;  /* 0x000000010606d824 */ /* 0x000fc800078e0213 */
[----:B------:R-:W-:-:S04]  /*0500*/  @!P0 IMAD.IADD R6, R6, 0x1, R13 ;  /* 0x0000000106068824 */ /* 0x000fc800078e020d */
[----:B------:R-:W-:-:S05]  /*0510*/  @!P2 IMAD.IADD R6, R6, 0x1, R21 ;  /* 0x000000010606a824 */ /* 0x000fca00078e0215 */
[----:B------:R-:W-:Y:S02]  /*0520*/  LOP3.LUT R5, R6, 0xffff, RZ, 0xc0, !PT ;  /* 0x0000ffff06057812 */ /* 0x000fe400078ec0ff */
[----:B------:R-:W-:-:S07]  /*0530*/  MOV R6, 0x550 ;  /* 0x0000055000067802 */ /* 0x000fce0000000f00 */
[----:B------:R-:W-:Y:S05]  /*0540*/  CALL.REL.NOINC `($__internal_0_$__cuda_sm20_div_u16) ;  /* 0x0000000000187944 */ /* 0x000fea0003c00000 */
[----:B------:R-:W0:Y:S01]  /*0550*/  LDCU.64 UR6, c[0x0][0x380] ;  /* 0x00007000ff0677ac */ /* 0x000e220008000a00 */
[----:B------:R-:W-:-:S05]  /*0560*/  IMAD.IADD R0, R0, 0x1, R7 ;  /* 0x0000000100007824 */ /* 0x000fca00078e0207 */
[----:B0-----:R-:W-:-:S04]  /*0570*/  IADD3 R2, P0, PT, R0, UR6, RZ ;  /* 0x0000000600027c10 */ /* 0x001fc8000ff1e0ff */
[----:B------:R-:W-:-:S05]  /*0580*/  LEA.HI.X.SX32 R3, R0, UR7, 0x1, P0 ;  /* 0x0000000700037c11 */ /* 0x000fca00080f0eff */
[----:B------:R-:W-:Y:S01]  /*0590*/  STG.E.U8 desc[UR4][R2.64], R9 ;  /* 0x0000000902007986 */ /* 0x000fe2000c101104 */
[----:B------:R-:W-:Y:S05]  /*05a0*/  EXIT ;  /* 0x000000000000794d */ /* 0x000fea0003800000 */
        .weak           $__internal_0_$__cuda_sm20_div_u16
        .type           $__internal_0_$__cuda_sm20_div_u16,@function
        .size           $__internal_0_$__cuda_sm20_div_u16,(.L_x_1 - $__internal_0_$__cuda_sm20_div_u16)
$__internal_0_$__cuda_sm20_div_u16:
[----:B------:R-:W0:Y:S01]  /*05b0*/  I2F.U16 R2, R14 ;  /* 0x0000000e00027306 */ /* 0x000e220000101000 */
[----:B------:R-:W-:Y:S01]  /*05c0*/  IMAD.MOV.U32 R3, RZ, RZ, 0x4b800000 ;  /* 0x4b800000ff037424 */ /* 0x000fe200078e00ff */
[C---:B0-----:R-:W-:Y:S02]  /*05d0*/  FSETP.GEU.AND P1, PT, |R2|.reuse, 1.175494350822287508e-38, PT ;  /* 0x008000000200780b */ /* 0x041fe40003f2e200 */
[----:B------:R-:W-:Y:S02]  /*05e0*/  FSETP.GT.AND P0, PT, |R2|, 8.50705917302346158658e+37, PT ;  /* 0x7e8000000200780b */ /* 0x000fe40003f04200 */
[----:B------:R-:W-:-:S04]  /*05f0*/  FSEL R3, R3, 1, !P1 ;  /* 0x3f80000003037808 */ /* 0x000fc80004800000 */
[----:B------:R-:W-:Y:S02]  /*0600*/  FSEL R3, R3, 0.25, !P0 ;  /* 0x3e80000003037808 */ /* 0x000fe40004000000 */
[----:B------:R-:W-:-:S03]  /*0610*/  ISETP.NE.U32.AND P0, PT, R14, RZ, PT ;  /* 0x000000ff0e00720c */ /* 0x000fc60003f05070 */
[----:B------:R-:W-:Y:S01]  /*0620*/  FMUL R4, R2, R3 ;  /* 0x0000000302047220 */ /* 0x000fe20000400000 */
[----:B------:R-:W-:-:S04]  /*0630*/  LOP3.LUT R2, R5, 0xffff, RZ, 0xc0, !PT ;  /* 0x0000ffff05027812 */ /* 0x000fc800078ec0ff */
[----:B------:R-:W-:Y:S01]  /*0640*/  I2FP.F32.U32.RZ R2, R2 ;  /* 0x0000000200027245 */ /* 0x000fe2000020d000 */
[----:B------:R-:W0:Y:S02]  /*0650*/  MUFU.RCP R4, R4 ;  /* 0x0000000400047308 */ /* 0x000e240000001000 */
[----:B0-----:R-:W-:-:S04]  /*0660*/  FMUL R3, R3, R4 ;  /* 0x0000000403037220 */ /* 0x001fc80000400000 */
[----:B------:R-:W-:-:S04]  /*0670*/  VIADD R3, R3, 0x2 ;  /* 0x0000000203037836 */ /* 0x000fc80000000000 */
[----:B------:R-:W-:Y:S01]  /*0680*/  FMUL.RZ R5, R2, R3 ;  /* 0x0000000302057220 */ /* 0x000fe2000040c000 */
[----:B------:R-:W-:Y:S02]  /*0690*/  IMAD.MOV.U32 R2, RZ, RZ, R6 ;  /* 0x000000ffff027224 */ /* 0x000fe400078e0006 */
[----:B------:R-:W-:-:S03]  /*06a0*/  IMAD.MOV.U32 R3, RZ, RZ, 0x0 ;  /* 0x00000000ff037424 */ /* 0x000fc600078e00ff */
[----:B------:R-:W0:Y:S02]  /*06b0*/  F2I.U32.TRUNC.NTZ R5, R5 ;  /* 0x0000000500057305 */ /* 0x000e24000020f000 */
[----:B0-----:R-:W-:Y:S01]  /*06c0*/  LOP3.LUT R9, R5, 0xffff, RZ, 0xc0, !PT ;  /* 0x0000ffff05097812 */ /* 0x001fe200078ec0ff */
[----:B------:R-:W-:Y:S01]  /*06d0*/  @!P0 IMAD.MOV.U32 R9, RZ, RZ, -0x1 ;  /* 0xffffffffff098424 */ /* 0x000fe200078e00ff */
[----:B------:R-:W-:Y:S06]  /*06e0*/  RET.REL.NODEC R2 `(_Z10blurKernelPhS_ii) ;  /* 0xfffffff802447950 */ /* 0x000fec0003c3ffff */
.L_x_0:
[----:B------:R-:W-:-:S00]  /*06f0*/  BRA `(.L_x_0) ;  /* 0xfffffffc00fc7947 */ /* 0x000fc0000383ffff */
[----:B------:R-:W-:-:S00]  /*0700*/  NOP ;  /* 0x0000000000007918 */ /* 0x000fc00000000000 */
[----:B------:R-:W-:-:S00]  /*0710*/  NOP ;  /* 0x0000000000007918 */ /* 0x000fc00000000000 */
[----:B------:R-:W-:-:S00]  /*0720*/  NOP ;  /* 0x0000000000007918 */ /* 0x000fc00000000000 */
[----:B------:R-:W-:-:S00]  /*0730*/  NOP ;  /* 0x0000000000007918 */ /* 0x000fc00000000000 */
[----:B------:R-:W-:-:S00]  /*0740*/  NOP ;  /* 0x0000000000007918 */ /* 0x000fc00000000000 */
[----:B------:R-:W-:-:S00]  /*0750*/  NOP ;  /* 0x0000000000007918 */ /* 0x000fc00000000000 */
[----:B------:R-:W-:-:S00]  /*0760*/  NOP ;  /* 0x0000000000007918 */ /* 0x000fc00000000000 */
[----:B------:R-:W-:-:S00]  /*0770*/  NOP ;  /* 0x0000000000007918 */ /* 0x000fc00000000000 */
.L_x_1:


//--------------------- .nv.shared.reserved.0     --------------------------
	.section	.nv.shared.reserved.0,"aw",@nobits
	.weak		__nv_reservedSMEM_offset_0_alias
	.size		__nv_reservedSMEM_offset_0_alias, 0, 64
	.other		__nv_reservedSMEM_offset_0_alias,@"STO_CUDA_RESERVED_SHARED STV_DEFAULT"
__nv_reservedSMEM_offset_0_alias:
	.zero		0
	.zero		64


//--------------------- .nv.constant0._Z10blurKernelPhS_ii --------------------------
	.section	.nv.constant0._Z10blurKernelPhS_ii,"a",@progbits
	.sectionflags	@""
	.align	4
.nv.constant0._Z10blurKernelPhS_ii:
	.zero		920


//--------------------- SYMBOLS --------------------------

	.type		.nv.reservedSmem.offset0,@object
	.size		.nv.reservedSmem.offset0,0x4
